	.headerflags	@"EF_CUDA_TEXMODE_UNIFIED EF_CUDA_64BIT_ADDRESS EF_CUDA_ACCELERATORS EF_CUDA_SM90 EF_CUDA_VIRTUAL_SM(EF_CUDA_SM90)"
	.elftype	@"ET_EXEC"


//--------------------- .nv.info                  --------------------------
	.section	.nv.info,"",@"SHT_CUDA_INFO"
	.align	4


	//----- nvinfo : EIATTR_REGCOUNT
	.align		4
        /*0000*/ 	.byte	0x04, 0x2f
        /*0002*/ 	.short	(.L_3 - .L_2)
	.align		4
.L_2:
        /*0004*/ 	.word	index@(triton_poi_fused__native_batch_norm_legit_no_training_add_relu_5)
        /*0008*/ 	.word	0x0000001e


	//----- nvinfo : EIATTR_MIN_STACK_SIZE
	.align		4
.L_3:
        /*000c*/ 	.byte	0x04, 0x12
        /*000e*/ 	.short	(.L_5 - .L_4)
	.align		4
.L_4:
        /*0010*/ 	.word	index@(triton_poi_fused__native_batch_norm_legit_no_training_add_relu_5)
        /*0014*/ 	.word	0x00000000


	//----- nvinfo : EIATTR_FRAME_SIZE
	.align		4
.L_5:
        /*0018*/ 	.byte	0x04, 0x11
        /*001a*/ 	.short	(.L_7 - .L_6)
	.align		4
.L_6:
        /*001c*/ 	.word	index@(triton_poi_fused__native_batch_norm_legit_no_training_add_relu_5)
        /*0020*/ 	.word	0x00000000


	//----- nvinfo : EIATTR_MIN_STACK_SIZE
	.align		4
.L_7:
        /*0024*/ 	.byte	0x04, 0x12
        /*0026*/ 	.short	(.L_9 - .L_8)
	.align		4
.L_8:
        /*0028*/ 	.word	index@(triton_poi_fused__native_batch_norm_legit_no_training_add_relu_5)
        /*002c*/ 	.word	0x00000000
.L_9:


//--------------------- .nv.info.triton_poi_fused__native_batch_norm_legit_no_training_add_relu_5 --------------------------
	.section	.nv.info.triton_poi_fused__native_batch_norm_legit_no_training_add_relu_5,"",@"SHT_CUDA_INFO"
	.sectionflags	@""
	.align	4


	//----- nvinfo : EIATTR_CUDA_API_VERSION
	.align		4
        /*0000*/ 	.byte	0x04, 0x37
        /*0002*/ 	.short	(.L_11 - .L_10)
.L_10:
        /*0004*/ 	.word	0x0000007c


	//----- nvinfo : EIATTR_KPARAM_INFO
	.align		4
.L_11:
        /*0008*/ 	.byte	0x04, 0x17
        /*000a*/ 	.short	(.L_13 - .L_12)
.L_12:
        /*000c*/ 	.word	0x00000000
        /*0010*/ 	.short	0x0007
        /*0012*/ 	.short	0x0038
        /*0014*/ 	.byte	0x00, 0xf0, 0x11, 0x00


	//----- nvinfo : EIATTR_KPARAM_INFO
	.align		4
.L_13:
        /*0018*/ 	.byte	0x04, 0x17
        /*001a*/ 	.short	(.L_15 - .L_14)
.L_14:
        /*001c*/ 	.word	0x00000000
        /*0020*/ 	.short	0x0006
        /*0022*/ 	.short	0x0030
        /*0024*/ 	.byte	0x00, 0xf4, 0x21, 0x00


	//----- nvinfo : EIATTR_KPARAM_INFO
	.align		4
.L_15:
        /*0028*/ 	.byte	0x04, 0x17
        /*002a*/ 	.short	(.L_17 - .L_16)
.L_16:
        /*002c*/ 	.word	0x00000000
        /*0030*/ 	.short	0x0005
        /*0032*/ 	.short	0x0028
        /*0034*/ 	.byte	0x00, 0xf4, 0x21, 0x00


	//----- nvinfo : EIATTR_KPARAM_INFO
	.align		4
.L_17:
        /*0038*/ 	.byte	0x04, 0x17
        /*003a*/ 	.short	(.L_19 - .L_18)
.L_18:
        /*003c*/ 	.word	0x00000000
        /*0040*/ 	.short	0x0004
        /*0042*/ 	.short	0x0020
        /*0044*/ 	.byte	0x00, 0xf4, 0x21, 0x00


	//----- nvinfo : EIATTR_KPARAM_INFO
	.align		4
.L_19:
        /*0048*/ 	.byte	0x04, 0x17
        /*004a*/ 	.short	(.L_21 - .L_20)
.L_20:
        /*004c*/ 	.word	0x00000000
        /*0050*/ 	.short	0x0003
        /*0052*/ 	.short	0x0018
        /*0054*/ 	.byte	0x00, 0xf4, 0x21, 0x00


	//----- nvinfo : EIATTR_KPARAM_INFO
	.align		4
.L_21:
        /*0058*/ 	.byte	0x04, 0x17
        /*005a*/ 	.short	(.L_23 - .L_22)
.L_22:
        /*005c*/ 	.word	0x00000000
        /*0060*/ 	.short	0x0002
        /*0062*/ 	.short	0x0010
        /*0064*/ 	.byte	0x00, 0xf4, 0x21, 0x00


	//----- nvinfo : EIATTR_KPARAM_INFO
	.align		4
.L_23:
        /*0068*/ 	.byte	0x04, 0x17
        /*006a*/ 	.short	(.L_25 - .L_24)
.L_24:
        /*006c*/ 	.word	0x00000000
        /*0070*/ 	.short	0x0001
        /*0072*/ 	.short	0x0008
        /*0074*/ 	.byte	0x00, 0xf4, 0x21, 0x00


	//----- nvinfo : EIATTR_KPARAM_INFO
	.align		4
.L_25:
        /*0078*/ 	.byte	0x04, 0x17
        /*007a*/ 	.short	(.L_27 - .L_26)
.L_26:
        /*007c*/ 	.word	0x00000000
        /*0080*/ 	.short	0x0000
        /*0082*/ 	.short	0x0000
        /*0084*/ 	.byte	0x00, 0xf4, 0x21, 0x00


	//----- nvinfo : EIATTR_SPARSE_MMA_MASK
	.align		4
.L_27:
        /*0088*/ 	.byte	0x03, 0x50
        /*008a*/ 	.short	0x0000


	//----- nvinfo : EIATTR_MAXREG_COUNT
	.align		4
        /*008c*/ 	.byte	0x03, 0x1b
        /*008e*/ 	.short	0x00ff


	//----- nvinfo : EIATTR_EXIT_INSTR_OFFSETS
	.align		4
        /*0090*/ 	.byte	0x04, 0x1c
        /*0092*/ 	.short	(.L_29 - .L_28)


	//   ....[0]....
.L_28:
        /*0094*/ 	.word	0x00000620


	//----- nvinfo : EIATTR_REQNTID
	.align		4
.L_29:
        /*0098*/ 	.byte	0x04, 0x10
        /*009a*/ 	.short	(.L_31 - .L_30)
.L_30:
        /*009c*/ 	.word	0x00000080
        /*00a0*/ 	.word	0x00000001
        /*00a4*/ 	.word	0x00000001


	//----- nvinfo : EIATTR_CBANK_PARAM_SIZE
	.align		4
.L_31:
        /*00a8*/ 	.byte	0x03, 0x19
        /*00aa*/ 	.short	0x003c


	//----- nvinfo : EIATTR_PARAM_CBANK
	.align		4
        /*00ac*/ 	.byte	0x04, 0x0a
        /*00ae*/ 	.short	(.L_33 - .L_32)
	.align		4
.L_32:
        /*00b0*/ 	.word	index@(.nv.constant0.triton_poi_fused__native_batch_norm_legit_no_training_add_relu_5)
        /*00b4*/ 	.short	0x0210
        /*00b6*/ 	.short	0x003c


	//----- nvinfo : EIATTR_SW_WAR
	.align		4
.L_33:
        /*00b8*/ 	.byte	0x04, 0x36
        /*00ba*/ 	.short	(.L_35 - .L_34)
.L_34:
        /*00bc*/ 	.word	0x00000008
.L_35:


//--------------------- .nv.callgraph             --------------------------
	.section	.nv.callgraph,"",@"SHT_CUDA_CALLGRAPH"
	.align	4
	.sectionentsize	8
	.align		4
        /*0000*/ 	.word	0x00000000
	.align		4
        /*0004*/ 	.word	0xffffffff
	.align		4
        /*0008*/ 	.word	0x00000000
	.align		4
        /*000c*/ 	.word	0xfffffffe
	.align		4
        /*0010*/ 	.word	0x00000000
	.align		4
        /*0014*/ 	.word	0xfffffffd
	.align		4
        /*0018*/ 	.word	0x00000000
	.align		4
        /*001c*/ 	.word	0xfffffffc


//--------------------- .nv.constant4             --------------------------
	.section	.nv.constant4,"a",@progbits
	.align	8
	.align		8
.nv.constant4:
        /*0000*/ 	.dword	_$_str
	.align		8
        /*0008*/ 	.dword	_$_str_$_2


//--------------------- .text.triton_poi_fused__native_batch_norm_legit_no_training_add_relu_5 --------------------------
	.section	.text.triton_poi_fused__native_batch_norm_legit_no_training_add_relu_5,"ax",@progbits
	.align	128
        .global         triton_poi_fused__native_batch_norm_legit_no_training_add_relu_5
        .type           triton_poi_fused__native_batch_norm_legit_no_training_add_relu_5,@function
        .size           triton_poi_fused__native_batch_norm_legit_no_training_add_relu_5,(.L_x_1 - triton_poi_fused__native_batch_norm_legit_no_training_add_relu_5)
        .other          triton_poi_fused__native_batch_norm_legit_no_training_add_relu_5,@"STO_CUDA_ENTRY STV_DEFAULT"
triton_poi_fused__native_batch_norm_legit_no_training_add_relu_5:
.text.triton_poi_fused__native_batch_norm_legit_no_training_add_relu_5:
[----:B------:R-:W-:Y:S01]  /*0000*/  LDC R1, c[0x0][0x28] ;  /* 0x00000a00ff017b82 */ /* 0x000fe20000000800 */
[----:B------:R-:W1:Y:S07]  /*0010*/  S2R R0, SR_TID.X ;  /* 0x0000000000007919 */ /* 0x000e6e0000002100 */
[----:B------:R-:W2:Y:S01]  /*0020*/  LDC.64 R4, c[0x0][0x220] ;  /* 0x00008800ff047b82 */ /* 0x000ea20000000a00 */
[----:B------:R-:W-:Y:S01]  /*0030*/  ULDC.64 UR4, c[0x0][0x208] ;  /* 0x0000820000047ab9 */ /* 0x000fe20000000a00 */
[----:B------:R-:W3:Y:S06]  /*0040*/  S2R R7, SR_CTAID.X ;  /* 0x0000000000077919 */ /* 0x000eec0000002500 */
[----:B------:R-:W4:Y:S08]  /*0050*/  LDC.64 R8, c[0x0][0x210] ;  /* 0x00008400ff087b82 */ /* 0x000f300000000a00 */
[----:B------:R-:W5:Y:S08]  /*0060*/  LDC.64 R12, c[0x0][0x218] ;  /* 0x00008600ff0c7b82 */ /* 0x000f700000000a00 */
[----:B------:R-:W5:Y:S01]  /*0070*/  LDC.64 R16, c[0x0][0x228] ;  /* 0x00008a00ff107b82 */ /* 0x000f620000000a00 */
[----:B-1----:R-:W-:-:S07]  /*0080*/  SHF.L.U32 R0, R0, 0x2, RZ ;  /* 0x0000000200007819 */ /* 0x002fce00000006ff */
[----:B------:R-:W1:Y:S01]  /*0090*/  LDC.64 R20, c[0x0][0x230] ;  /* 0x00008c00ff147b82 */ /* 0x000e620000000a00 */
[----:B---3--:R-:W-:Y:S02]  /*00a0*/  SHF.R.S32.HI R3, RZ, 0x16, R7 ;  /* 0x00000016ff037819 */ /* 0x008fe40000011407 */
[----:B------:R-:W-:Y:S02]  /*00b0*/  LOP3.LUT R0, R0, 0x1fc, RZ, 0xc0, !PT ;  /* 0x000001fc00007812 */ /* 0x000fe400078ec0ff */
[----:B------:R-:W-:-:S03]  /*00c0*/  SGXT R3, R3, 0x1 ;  /* 0x000000010303781a */ /* 0x000fc60000000200 */
[----:B------:R-:W3:Y:S01]  /*00d0*/  LDC.64 R24, c[0x0][0x238] ;  /* 0x00008e00ff187b82 */ /* 0x000ee20000000a00 */
[----:B------:R-:W-:-:S04]  /*00e0*/  LEA R0, R7, R0, 0x9 ;  /* 0x0000000007007211 */ /* 0x000fc800078e48ff */
[----:B------:R-:W-:-:S04]  /*00f0*/  LEA.HI R3, R3, R0, RZ, 0x8 ;  /* 0x0000000003037211 */ /* 0x000fc800078f40ff */
[----:B------:R-:W-:-:S04]  /*0100*/  LOP3.LUT R3, R3, 0xffffff00, RZ, 0xc0, !PT ;  /* 0xffffff0003037812 */ /* 0x000fc800078ec0ff */
[----:B------:R-:W-:-:S05]  /*0110*/  IADD3 R2, R0, -R3, RZ ;  /* 0x8000000300027210 */ /* 0x000fca0007ffe0ff */
[----:B--2---:R-:W-:-:S06]  /*0120*/  IMAD.WIDE R4, R2, 0x4, R4 ;  /* 0x0000000402047825 */ /* 0x004fcc00078e0204 */
[----:B------:R-:W2:Y:S01]  /*0130*/  LDG.E.EL.128 R4, desc[UR4][R4.64] ;  /* 0x0000000404047981 */ /* 0x000ea2000c2e1d00 */
[----:B----4-:R-:W-:-:S04]  /*0140*/  IMAD.WIDE R8, R0, 0x4, R8 ;  /* 0x0000000400087825 */ /* 0x010fc800078e0208 */
[C---:B-----5:R-:W-:Y:S02]  /*0150*/  IMAD.WIDE R12, R2.reuse, 0x4, R12 ;  /* 0x00000004020c7825 */ /* 0x060fe400078e020c */
[----:B------:R-:W4:Y:S04]  /*0160*/  LDG.E.128 R8, desc[UR4][R8.64] ;  /* 0x0000000408087981 */ /* 0x000f28000c1e1d00 */
[----:B------:R-:W4:Y:S01]  /*0170*/  LDG.E.EL.128 R12, desc[UR4][R12.64] ;  /* 0x000000040c0c7981 */ /* 0x000f22000c2e1d00 */
[----:B0-----:R-:W-:-:S04]  /*0180*/  IMAD.WIDE R16, R2, 0x4, R16 ;  /* 0x0000000402107825 */ /* 0x001fc800078e0210 */
[----:B-1----:R-:W-:Y:S02]  /*0190*/  IMAD.WIDE R20, R2, 0x4, R20 ;  /* 0x0000000402147825 */ /* 0x002fe400078e0214 */
[----:B------:R-:W5:Y:S02]  /*01a0*/  LDG.E.EL.128 R16, desc[UR4][R16.64] ;  /* 0x0000000410107981 */ /* 0x000f64000c2e1d00 */
[----:B---3--:R-:W-:Y:S02]  /*01b0*/  IMAD.WIDE R24, R0, 0x4, R24 ;  /* 0x0000000400187825 */ /* 0x008fe400078e0218 */
[----:B------:R-:W5:Y:S04]  /*01c0*/  LDG.E.EL.128 R20, desc[UR4][R20.64] ;  /* 0x0000000414147981 */ /* 0x000f68000c2e1d00 */
[----:B------:R-:W3:Y:S01]  /*01d0*/  LDG.E.128 R24, desc[UR4][R24.64] ;  /* 0x0000000418187981 */ /* 0x000ee2000c1e1d00 */
[----:B--2---:R-:W-:Y:S01]  /*01e0*/  FADD R2, R4, 9.9999997473787516356e-06 ;  /* 0x3727c5ac04027421 */ /* 0x004fe20000000000 */
[----:B------:R-:W-:-:S05]  /*01f0*/  FADD R3, R5, 9.9999997473787516356e-06 ;  /* 0x3727c5ac05037421 */ /* 0x000fca0000000000 */
[----:B------:R-:W0:Y:S01]  /*0200*/  MUFU.SQRT R2, R2 ;  /* 0x0000000200027308 */ /* 0x000e220000002000 */
[----:B------:R-:W-:Y:S01]  /*0210*/  FADD R6, R6, 9.9999997473787516356e-06 ;  /* 0x3727c5ac06067421 */ /* 0x000fe20000000000 */
[----:B------:R-:W-:-:S06]  /*0220*/  FADD R7, R7, 9.9999997473787516356e-06 ;  /* 0x3727c5ac07077421 */ /* 0x000fcc0000000000 */
[----:B------:R-:W1:Y:S08]  /*0230*/  MUFU.SQRT R3, R3 ;  /* 0x0000000300037308 */ /* 0x000e700000002000 */
[----:B------:R2:W3:Y:S01]  /*0240*/  MUFU.SQRT R4, R6 ;  /* 0x0000000600047308 */ /* 0x0004e20000002000 */
[----:B0-----:R-:W-:-:S07]  /*0250*/  FSETP.GT.AND P6, PT, R2, 8.50705917302346158658e+37, PT ;  /* 0x7e8000000200780b */ /* 0x001fce0003fc4000 */
[----:B------:R0:W4:Y:S01]  /*0260*/  MUFU.SQRT R5, R7 ;  /* 0x0000000700057308 */ /* 0x0001220000002000 */
[----:B--2---:R-:W-:Y:S01]  /*0270*/  HFMA2.MMA R6, -RZ, RZ, 1.625, 0 ;  /* 0x3e800000ff067435 */ /* 0x004fe200000001ff */
[C---:B-1----:R-:W-:Y:S02]  /*0280*/  FSETP.GT.AND P4, PT, R3.reuse, 8.50705917302346158658e+37, PT ;  /* 0x7e8000000300780b */ /* 0x042fe40003f84000 */
[----:B------:R-:W-:Y:S02]  /*0290*/  FSETP.GEU.AND P5, PT, R2, 1.175494350822287508e-38, PT ;  /* 0x008000000200780b */ /* 0x000fe40003fae000 */
[----:B------:R-:W-:Y:S02]  /*02a0*/  FSETP.GEU.AND P3, PT, R3, 1.175494350822287508e-38, PT ;  /* 0x008000000300780b */ /* 0x000fe40003f6e000 */
[----:B---3--:R-:W-:Y:S01]  /*02b0*/  FSETP.GT.AND P2, PT, R4, 8.50705917302346158658e+37, PT ;  /* 0x7e8000000400780b */ /* 0x008fe20003f44000 */
[----:B------:R-:W-:Y:S01]  /*02c0*/  @P6 FMUL R2, R2, 0.25 ;  /* 0x3e80000002026820 */ /* 0x000fe20000400000 */
[----:B------:R-:W-:-:S02]  /*02d0*/  FSETP.GEU.AND P0, PT, R4, 1.175494350822287508e-38, PT ;  /* 0x008000000400780b */ /* 0x000fc40003f0e000 */
[----:B0-----:R-:W-:Y:S02]  /*02e0*/  FSEL R7, R6, 1, P6 ;  /* 0x3f80000006077808 */ /* 0x001fe40003000000 */
[C---:B----4-:R-:W-:Y:S02]  /*02f0*/  FSETP.GT.AND P1, PT, R5.reuse, 8.50705917302346158658e+37, PT ;  /* 0x7e8000000500780b */ /* 0x050fe40003f24000 */
[----:B------:R-:W-:Y:S01]  /*0300*/  FSETP.GEU.AND P6, PT, R5, 1.175494350822287508e-38, PT ;  /* 0x008000000500780b */ /* 0x000fe20003fce000 */
[----:B------:R-:W-:Y:S01]  /*0310*/  @P4 FMUL R3, R3, 0.25 ;  /* 0x3e80000003034820 */ /* 0x000fe20000400000 */
[----:B------:R-:W-:-:S03]  /*0320*/  @!P5 FMUL R2, R2, 16777216 ;  /* 0x4b8000000202d820 */ /* 0x000fc60000400000 */
[----:B------:R-:W-:Y:S01]  /*0330*/  @!P3 FMUL R3, R3, 16777216 ;  /* 0x4b8000000303b820 */ /* 0x000fe20000400000 */
[----:B------:R-:W-:-:S05]  /*0340*/  @P2 FMUL R4, R4, 0.25 ;  /* 0x3e80000004042820 */ /* 0x000fca0000400000 */
[----:B------:R-:W-:Y:S01]  /*0350*/  @P1 FMUL R5, R5, 0.25 ;  /* 0x3e80000005051820 */ /* 0x000fe20000400000 */
[----:B------:R-:W0:Y:S01]  /*0360*/  MUFU.RCP R2, R2 ;  /* 0x0000000200027308 */ /* 0x000e220000001000 */
[----:B------:R-:W-:Y:S02]  /*0370*/  @!P0 FMUL R4, R4, 16777216 ;  /* 0x4b80000004048820 */ /* 0x000fe40000400000 */
[----:B------:R-:W-:-:S05]  /*0380*/  @!P6 FMUL R5, R5, 16777216 ;  /* 0x4b8000000505e820 */ /* 0x000fca0000400000 */
[----:B------:R-:W1:Y:S01]  /*0390*/  MUFU.RCP R3, R3 ;  /* 0x0000000300037308 */ /* 0x000e620000001000 */
[----:B------:R-:W-:Y:S01]  /*03a0*/  FADD R10, R10, -R14 ;  /* 0x8000000e0a0a7221 */ /* 0x000fe20000000000 */
[----:B------:R-:W-:Y:S01]  /*03b0*/  FSEL R14, R6, 1, P4 ;  /* 0x3f800000060e7808 */ /* 0x000fe20002000000 */
[----:B------:R-:W-:-:S05]  /*03c0*/  FADD R9, R9, -R13 ;  /* 0x8000000d09097221 */ /* 0x000fca0000000000 */
[----:B------:R-:W2:Y:S01]  /*03d0*/  MUFU.RCP R4, R4 ;  /* 0x0000000400047308 */ /* 0x000ea20000001000 */
[----:B------:R-:W-:Y:S01]  /*03e0*/  @!P5 FMUL R7, R7, 16777216 ;  /* 0x4b8000000707d820 */ /* 0x000fe20000400000 */
[----:B------:R-:W-:Y:S01]  /*03f0*/  @!P3 FMUL R14, R14, 16777216 ;  /* 0x4b8000000e0eb820 */ /* 0x000fe20000400000 */
[----:B------:R-:W-:-:S05]  /*0400*/  FSEL R13, R6, 1, P2 ;  /* 0x3f800000060d7808 */ /* 0x000fca0001000000 */
[----:B------:R-:W3:Y:S01]  /*0410*/  MUFU.RCP R5, R5 ;  /* 0x0000000500057308 */ /* 0x000ee20000001000 */
[----:B------:R-:W-:Y:S01]  /*0420*/  FSEL R6, R6, 1, P1 ;  /* 0x3f80000006067808 */ /* 0x000fe20000800000 */
[----:B0-----:R-:W-:Y:S01]  /*0430*/  FMUL R7, R2, R7 ;  /* 0x0000000702077220 */ /* 0x001fe20000400000 */
[----:B-1----:R-:W-:Y:S01]  /*0440*/  FMUL R14, R3, R14 ;  /* 0x0000000e030e7220 */ /* 0x002fe20000400000 */
[----:B------:R-:W-:Y:S01]  /*0450*/  @!P0 FMUL R13, R13, 16777216 ;  /* 0x4b8000000d0d8820 */ /* 0x000fe20000400000 */
[----:B------:R-:W0:Y:S01]  /*0460*/  LDC.64 R2, c[0x0][0x240] ;  /* 0x00009000ff027b82 */ /* 0x000e220000000a00 */
[----:B------:R-:W-:Y:S01]  /*0470*/  @!P6 FMUL R6, R6, 16777216 ;  /* 0x4b8000000606e820 */ /* 0x000fe20000400000 */
[----:B------:R-:W-:Y:S01]  /*0480*/  FADD R11, R11, -R15 ;  /* 0x8000000f0b0b7221 */ /* 0x000fe20000000000 */
[----:B------:R-:W-:Y:S01]  /*0490*/  FADD R8, R8, -R12 ;  /* 0x8000000c08087221 */ /* 0x000fe20000000000 */
[----:B--2---:R-:W-:Y:S01]  /*04a0*/  FMUL R13, R4, R13 ;  /* 0x0000000d040d7220 */ /* 0x004fe20000400000 */
[----:B------:R-:W-:Y:S01]  /*04b0*/  FMUL R14, R14, R9 ;  /* 0x000000090e0e7220 */ /* 0x000fe20000400000 */
[----:B---3--:R-:W-:Y:S01]  /*04c0*/  FMUL R6, R5, R6 ;  /* 0x0000000605067220 */ /* 0x008fe20000400000 */
[----:B------:R-:W-:Y:S01]  /*04d0*/  FMUL R7, R7, R8 ;  /* 0x0000000807077220 */ /* 0x000fe20000400000 */
[----:B------:R-:W-:-:S02]  /*04e0*/  FMUL R13, R13, R10 ;  /* 0x0000000a0d0d7220 */ /* 0x000fc40000400000 */
[----:B------:R-:W-:Y:S01]  /*04f0*/  FMUL R6, R6, R11 ;  /* 0x0000000b06067220 */ /* 0x000fe20000400000 */
[----:B-----5:R-:W-:Y:S01]  /*0500*/  FFMA R7, R16, R7, R20 ;  /* 0x0000000710077223 */ /* 0x020fe20000000014 */
[----:B------:R-:W-:Y:S01]  /*0510*/  FFMA R14, R17, R14, R21 ;  /* 0x0000000e110e7223 */ /* 0x000fe20000000015 */
[----:B------:R-:W-:Y:S01]  /*0520*/  FFMA R13, R18, R13, R22 ;  /* 0x0000000d120d7223 */ /* 0x000fe20000000016 */
[----:B------:R-:W-:Y:S02]  /*0530*/  FFMA R6, R19, R6, R23 ;  /* 0x0000000613067223 */ /* 0x000fe40000000017 */
[----:B------:R-:W-:Y:S01]  /*0540*/  FSETP.GEU.AND P3, PT, R7, -R24, PT ;  /* 0x800000180700720b */ /* 0x000fe20003f6e000 */
[----:B------:R-:W-:Y:S01]  /*0550*/  FADD R7, R24, R7 ;  /* 0x0000000718077221 */ /* 0x000fe20000000000 */
[----:B------:R-:W-:Y:S01]  /*0560*/  FSETP.GEU.AND P2, PT, R14, -R25, PT ;  /* 0x800000190e00720b */ /* 0x000fe20003f4e000 */
[----:B------:R-:W-:Y:S01]  /*0570*/  FADD R14, R25, R14 ;  /* 0x0000000e190e7221 */ /* 0x000fe20000000000 */
[----:B------:R-:W-:Y:S01]  /*0580*/  FSETP.GEU.AND P1, PT, R13, -R26, PT ;  /* 0x8000001a0d00720b */ /* 0x000fe20003f2e000 */
[----:B------:R-:W-:Y:S01]  /*0590*/  FADD R13, R26, R13 ;  /* 0x0000000d1a0d7221 */ /* 0x000fe20000000000 */
[----:B------:R-:W-:Y:S01]  /*05a0*/  FSETP.GEU.AND P0, PT, R6, -R27, PT ;  /* 0x8000001b0600720b */ /* 0x000fe20003f0e000 */
[----:B------:R-:W-:Y:S01]  /*05b0*/  FADD R6, R27, R6 ;  /* 0x000000061b067221 */ /* 0x000fe20000000000 */
[----:B0-----:R-:W-:Y:S01]  /*05c0*/  IMAD.WIDE R2, R0, 0x4, R2 ;  /* 0x0000000400027825 */ /* 0x001fe200078e0202 */
[----:B------:R-:W-:-:S02]  /*05d0*/  SEL R8, R7, RZ, P3 ;  /* 0x000000ff07087207 */ /* 0x000fc40001800000 */
[----:B------:R-:W-:Y:S02]  /*05e0*/  SEL R9, R14, RZ, P2 ;  /* 0x000000ff0e097207 */ /* 0x000fe40001000000 */
[----:B------:R-:W-:Y:S02]  /*05f0*/  SEL R10, R13, RZ, P1 ;  /* 0x000000ff0d0a7207 */ /* 0x000fe40000800000 */
[----:B------:R-:W-:-:S05]  /*0600*/  SEL R11, R6, RZ, P0 ;  /* 0x000000ff060b7207 */ /* 0x000fca0000000000 */
[----:B------:R-:W-:Y:S01]  /*0610*/  STG.E.128 desc[UR4][R2.64], R8 ;  /* 0x0000000802007986 */ /* 0x000fe2000c101d04 */
[----:B------:R-:W-:Y:S05]  /*0620*/  EXIT ;  /* 0x000000000000794d */ /* 0x000fea0003800000 */
.L_x_0:
[----:B------:R-:W-:-:S00]  /*0630*/  BRA `(.L_x_0) ;  /* 0xfffffffc00fc7947 */ /* 0x000fc0000383ffff */
[----:B------:R-:W-:-:S00]  /*0640*/  NOP ;  /* 0x0000000000007918 */ /* 0x000fc00000000000 */
        /* <DEDUP_REMOVED lines=11> */
.L_x_1:


//--------------------- .nv.global.init           --------------------------
	.section	.nv.global.init,"aw",@progbits
.nv.global.init:
	.type		_$_str,@object
	.size		_$_str,(_$_str_$_2 - _$_str)
_$_str:
        /*0000*/ 	.byte	0x5f, 0x5f, 0x43, 0x55, 0x44, 0x41, 0x5f, 0x46, 0x54, 0x5a, 0x00
	.type		_$_str_$_2,@object
	.size		_$_str_$_2,(.L_1 - _$_str_$_2)
_$_str_$_2:
        /*000b*/ 	.byte	0x5f, 0x5f, 0x43, 0x55, 0x44, 0x41, 0x5f, 0x50, 0x52, 0x45, 0x43, 0x5f, 0x53, 0x51, 0x52, 0x54
        /*001b*/ 	.byte	0x00
.L_1:


//--------------------- .nv.constant0.triton_poi_fused__native_batch_norm_legit_no_training_add_relu_5 --------------------------
	.section	.nv.constant0.triton_poi_fused__native_batch_norm_legit_no_training_add_relu_5,"a",@progbits
	.sectionflags	@""
	.align	4
.nv.constant0.triton_poi_fused__native_batch_norm_legit_no_training_add_relu_5:
	.zero		588
